//
// Generated by NVIDIA NVVM Compiler
//
// Compiler Build ID: CL-36424714
// Cuda compilation tools, release 13.0, V13.0.88
// Based on NVVM 20.0.0
//

.version 9.0
.target sm_100
.address_size 64

	// .globl	_Z9gpuInsertv
.extern .func  (.param .b64 func_retval0) malloc
(
	.param .b64 malloc_param_0
)
;
.global .attribute(.managed) .align 8 .u64 head;

.visible .entry _Z9gpuInsertv()
{
	.reg .pred 	%p<7>;
	.reg .b32 	%r<3>;
	.reg .b64 	%rd<25>;

	{ // callseq 0, 0
	.param .b64 param0;
	st.param.b64 	[param0], 16;
	.param .b64 retval0;
	call.uni (retval0), 
	malloc, 
	(
	param0
	);
	ld.param.b64 	%rd17, [retval0];
	} // callseq 0
	mov.b32 	%r1, 50;
	st.u32 	[%rd17], %r1;
	mov.b64 	%rd18, 0;
	st.u64 	[%rd17+8], %rd18;
	ld.global.u64 	%rd2, [head];
	setp.ne.s64 	%p1, %rd2, 0;
	@%p1 bra 	$L__BB0_2;
	st.global.u64 	[head], %rd17;
	bra.uni 	$L__BB0_5;
$L__BB0_2:
	add.s64 	%rd22, %rd2, 8;
	ld.u64 	%rd21, [%rd2+8];
	setp.eq.s64 	%p2, %rd21, 0;
	@%p2 bra 	$L__BB0_4;
$L__BB0_3:
	add.s64 	%rd22, %rd21, 8;
	ld.u64 	%rd21, [%rd21+8];
	setp.ne.s64 	%p3, %rd21, 0;
	@%p3 bra 	$L__BB0_3;
$L__BB0_4:
	st.u64 	[%rd22], %rd17;
$L__BB0_5:
	{ // callseq 1, 0
	.param .b64 param0;
	st.param.b64 	[param0], 16;
	.param .b64 retval0;
	call.uni (retval0), 
	malloc, 
	(
	param0
	);
	ld.param.b64 	%rd19, [retval0];
	} // callseq 1
	mov.b32 	%r2, 60;
	st.u32 	[%rd19], %r2;
	mov.b64 	%rd20, 0;
	st.u64 	[%rd19+8], %rd20;
	ld.global.u64 	%rd10, [head];
	setp.ne.s64 	%p4, %rd10, 0;
	@%p4 bra 	$L__BB0_7;
	st.global.u64 	[head], %rd19;
	bra.uni 	$L__BB0_10;
$L__BB0_7:
	add.s64 	%rd24, %rd10, 8;
	ld.u64 	%rd23, [%rd10+8];
	setp.eq.s64 	%p5, %rd23, 0;
	@%p5 bra 	$L__BB0_9;
$L__BB0_8:
	add.s64 	%rd24, %rd23, 8;
	ld.u64 	%rd23, [%rd23+8];
	setp.ne.s64 	%p6, %rd23, 0;
	@%p6 bra 	$L__BB0_8;
$L__BB0_9:
	st.u64 	[%rd24], %rd19;
$L__BB0_10:
	ret;

}


// ===== COMPILED SASS (sm_100) =====

	.target	sm_100

	.elftype	@"ET_EXEC"


//--------------------- .note.nv.tkinfo           --------------------------
	.section	.note.nv.tkinfo,"",@"SHT_NOTE"
	.sectionflags	@"SHF_NOTE_NV_TKINFO"
	.tkinfo
        /*0018*/ 	.word	0x00000002
        /*0030*/ 	.string	""
        /*0030*/ 	.string	"ptxas"
        /*0030*/ 	.string	"Cuda compilation tools, release 13.0, V13.0.88"
        /*0030*/ 	.string	"Build cuda_13.0.r13.0/compiler.36424714_0"
        /*0030*/ 	.string	"-arch sm_100 -m 64 "



//--------------------- .note.nv.cuinfo           --------------------------
	.section	.note.nv.cuinfo,"",@"SHT_NOTE"
	.sectionflags	@"SHF_NOTE_NV_CUINFO"
        /*0018*/ 	.short	0x0002
        /*001a*/ 	.short	0x0064
        /*001c*/ 	.short	0x0082
	.zero		2


//--------------------- .nv.info                  --------------------------
	.section	.nv.info,"",@"SHT_CUDA_INFO"
	.align	4


	//----- nvinfo : EIATTR_REGCOUNT
	.align		4
        /*0000*/ 	.byte	0x04, 0x2f
        /*0002*/ 	.short	(.L_2 - .L_1)
	.align		4
.L_1:
        /*0004*/ 	.word	index@(_Z9gpuInsertv)
        /*0008*/ 	.word	0x00000018


	//----- nvinfo : EIATTR_FRAME_SIZE
	.align		4
.L_2:
        /*000c*/ 	.byte	0x04, 0x11
        /*000e*/ 	.short	(.L_4 - .L_3)
	.align		4
.L_3:
        /*0010*/ 	.word	index@(_Z9gpuInsertv)
        /*0014*/ 	.word	0x00000000


	//----- nvinfo : EIATTR_MIN_STACK_SIZE
	.align		4
.L_4:
        /*0018*/ 	.byte	0x04, 0x12
        /*001a*/ 	.short	(.L_6 - .L_5)
	.align		4
.L_5:
        /*001c*/ 	.word	index@(_Z9gpuInsertv)
        /*0020*/ 	.word	0x00000000
.L_6:


//--------------------- .nv.compat                --------------------------
	.section	.nv.compat,"",@"SHT_CUDA_COMPAT_INFO"
	.align	4
        /*0000*/ 	.byte	0x02, 0x09, 0x00, 0x00, 0x02, 0x02, 0x01, 0x00, 0x02, 0x05, 0x05, 0x00, 0x03, 0x07, 0x01, 0x01
        /*0010*/ 	.byte	0x02, 0x03, 0x00, 0x00, 0x02, 0x06, 0x01, 0x00, 0x04, 0x0b, 0x08, 0x00, 0x09, 0x00, 0x00, 0x00
        /*0020*/ 	.byte	0x00, 0x00, 0x00, 0x00


//--------------------- .nv.info._Z9gpuInsertv    --------------------------
	.section	.nv.info._Z9gpuInsertv,"",@"SHT_CUDA_INFO"
	.sectionflags	@""
	.align	4


	//----- nvinfo : EIATTR_CUDA_API_VERSION
	.align		4
        /*0000*/ 	.byte	0x04, 0x37
        /*0002*/ 	.short	(.L_8 - .L_7)
.L_7:
        /*0004*/ 	.word	0x00000082


	//----- nvinfo : EIATTR_SPARSE_MMA_MASK
	.align		4
.L_8:
        /*0008*/ 	.byte	0x03, 0x50
        /*000a*/ 	.short	0x0000


	//----- nvinfo : EIATTR_MAXREG_COUNT
	.align		4
        /*000c*/ 	.byte	0x03, 0x1b
        /*000e*/ 	.short	0x00ff


	//----- nvinfo : EIATTR_EXTERNS
	.align		4
        /*0010*/ 	.byte	0x04, 0x0f
        /*0012*/ 	.short	(.L_10 - .L_9)


	//   ....[0]....
	.align		4
.L_9:
        /*0014*/ 	.word	index@(malloc)


	//----- nvinfo : EIATTR_MERCURY_ISA_VERSION
	.align		4
.L_10:
        /*0018*/ 	.byte	0x03, 0x5f
        /*001a*/ 	.short	0x0101


	//----- nvinfo : EIATTR_VRC_CTA_INIT_COUNT
	.align		4
        /*001c*/ 	.byte	0x02, 0x4a
	.zero		1
	.zero		1


	//----- nvinfo : EIATTR_SYSCALL_OFFSETS
	.align		4
        /*0020*/ 	.byte	0x04, 0x46
        /*0022*/ 	.short	(.L_12 - .L_11)


	//   ....[0]....
.L_11:
        /*0024*/ 	.word	0x00000070


	//   ....[1]....
        /*0028*/ 	.word	0x000002b0


	//----- nvinfo : EIATTR_EXIT_INSTR_OFFSETS
	.align		4
.L_12:
        /*002c*/ 	.byte	0x04, 0x1c
        /*002e*/ 	.short	(.L_14 - .L_13)


	//   ....[0]....
.L_13:
        /*0030*/ 	.word	0x00000340


	//   ....[1]....
        /*0034*/ 	.word	0x000004a0


	//----- nvinfo : EIATTR_CRS_STACK_SIZE
	.align		4
.L_14:
        /*0038*/ 	.byte	0x04, 0x1e
        /*003a*/ 	.short	(.L_16 - .L_15)
.L_15:
        /*003c*/ 	.word	0x00000000


	//----- nvinfo : EIATTR_SW_WAR
	.align		4
.L_16:
        /*0040*/ 	.byte	0x04, 0x36
        /*0042*/ 	.short	(.L_18 - .L_17)
.L_17:
        /*0044*/ 	.word	0x00000008
.L_18:


//--------------------- .nv.callgraph             --------------------------
	.section	.nv.callgraph,"",@"SHT_CUDA_CALLGRAPH"
	.align	4
	.sectionentsize	8
	.align		4
        /*0000*/ 	.word	0x00000000
	.align		4
        /*0004*/ 	.word	0xffffffff
	.align		4
        /*0008*/ 	.word	index@(_Z9gpuInsertv)
	.align		4
        /*000c*/ 	.word	index@(malloc)
	.align		4
        /*0010*/ 	.word	0x00000000
	.align		4
        /*0014*/ 	.word	0xfffffffe
	.align		4
        /*0018*/ 	.word	0x00000000
	.align		4
        /*001c*/ 	.word	0xfffffffd
	.align		4
        /*0020*/ 	.word	0x00000000
	.align		4
        /*0024*/ 	.word	0xfffffffc


//--------------------- .nv.constant4             --------------------------
	.section	.nv.constant4,"a",@progbits
	.align	8
	.align		8
.nv.constant4:
        /*0000*/ 	.dword	malloc
	.align		8
        /*0008*/ 	.dword	head


//--------------------- .text._Z9gpuInsertv       --------------------------
	.section	.text._Z9gpuInsertv,"ax",@progbits
	.align	128
        .global         _Z9gpuInsertv
        .type           _Z9gpuInsertv,@function
        .size           _Z9gpuInsertv,(.L_x_11 - _Z9gpuInsertv)
        .other          _Z9gpuInsertv,@"STO_CUDA_ENTRY STV_DEFAULT"
_Z9gpuInsertv:
.text._Z9gpuInsertv:
[----:B------:R-:W0:Y:S01]  /*0000*/  LDC R1, c[0x0][0x37c] ;  /* 0x0000df00ff017b82 */ /* 0x000e220000000800 */
[----:B------:R-:W-:Y:S01]  /*0010*/  MOV R0, 0x0 ;  /* 0x0000000000007802 */ /* 0x000fe20000000f00 */
[----:B------:R-:W-:Y:S01]  /*0020*/  IMAD.MOV.U32 R4, RZ, RZ, 0x10 ;  /* 0x00000010ff047424 */ /* 0x000fe200078e00ff */
[----:B------:R-:W1:Y:S01]  /*0030*/  LDCU.64 UR36, c[0x0][0x358] ;  /* 0x00006b00ff2477ac */ /* 0x000e620008000a00 */
[----:B------:R-:W-:-:S04]  /*0040*/  IMAD.MOV.U32 R5, RZ, RZ, RZ ;  /* 0x000000ffff057224 */ /* 0x000fc800078e00ff */
[----:B------:R2:W3:Y:S03]  /*0050*/  LDC.64 R2, c[0x4][R0] ;  /* 0x0100000000027b82 */ /* 0x0004e60000000a00 */
[----:B------:R-:W-:-:S07]  /*0060*/  LEPC R20, `(.L_x_0) ;  /* 0x000000001014794e */ /* 0x000fce0000000000 */
[----:B0123--:R-:W-:Y:S05]  /*0070*/  CALL.ABS.NOINC R2 ;  /* 0x0000000002007343 */ /* 0x00ffea0003c00000 */
.L_x_0:
[----:B------:R-:W0:Y:S01]  /*0080*/  LDC.64 R2, c[0x4][0x8] ;  /* 0x01000200ff027b82 */ /* 0x000e220000000a00 */
[----:B------:R-:W-:Y:S01]  /*0090*/  IMAD.MOV.U32 R9, RZ, RZ, 0x32 ;  /* 0x00000032ff097424 */ /* 0x000fe200078e00ff */
[----:B------:R1:W-:Y:S04]  /*00a0*/  ST.E.64 desc[UR36][R4.64+0x8], RZ ;  /* 0x000008ff04007985 */ /* 0x0003e8000c101b24 */
[----:B------:R1:W-:Y:S04]  /*00b0*/  ST.E desc[UR36][R4.64], R9 ;  /* 0x0000000904007985 */ /* 0x0003e8000c101924 */
[----:B0-----:R-:W2:Y:S02]  /*00c0*/  LDG.E.64 R6, desc[UR36][R2.64] ;  /* 0x0000002402067981 */ /* 0x001ea4000c1e1b00 */
[----:B--2---:R-:W-:-:S04]  /*00d0*/  ISETP.NE.U32.AND P0, PT, R6, RZ, PT ;  /* 0x000000ff0600720c */ /* 0x004fc80003f05070 */
[----:B------:R-:W-:-:S13]  /*00e0*/  ISETP.NE.AND.EX P0, PT, R7, RZ, PT, P0 ;  /* 0x000000ff0700720c */ /* 0x000fda0003f05300 */
[----:B------:R1:W-:Y:S01]  /*00f0*/  @!P0 STG.E.64 desc[UR36][R2.64], R4 ;  /* 0x0000000402008986 */ /* 0x0003e2000c101b24 */
[----:B------:R-:W-:Y:S05]  /*0100*/  @!P0 BRA `(.L_x_1) ;  /* 0x0000000000548947 */ /* 0x000fea0003800000 */
[----:B-1----:R-:W2:Y:S01]  /*0110*/  LD.E.64 R8, desc[UR36][R6.64+0x8] ;  /* 0x0000082406087980 */ /* 0x002ea2000c101b00 */
[----:B------:R-:W-:Y:S01]  /*0120*/  IADD3 R2, P1, PT, R6, 0x8, RZ ;  /* 0x0000000806027810 */ /* 0x000fe20007f3e0ff */
[----:B------:R-:W-:Y:S04]  /*0130*/  BSSY.RECONVERGENT B0, `(.L_x_2) ;  /* 0x0000011000007945 */ /* 0x000fe80003800200 */
[----:B------:R-:W-:Y:S01]  /*0140*/  IMAD.X R3, RZ, RZ, R7, P1 ;  /* 0x000000ffff037224 */ /* 0x000fe200008e0607 */
[----:B--2---:R-:W-:-:S04]  /*0150*/  ISETP.NE.U32.AND P0, PT, R8, RZ, PT ;  /* 0x000000ff0800720c */ /* 0x004fc80003f05070 */
[----:B------:R-:W-:-:S13]  /*0160*/  ISETP.NE.AND.EX P0, PT, R9, RZ, PT, P0 ;  /* 0x000000ff0900720c */ /* 0x000fda0003f05300 */
[----:B------:R-:W-:Y:S05]  /*0170*/  @!P0 BRA `(.L_x_3) ;  /* 0x0000000000308947 */ /* 0x000fea0003800000 */
[----:B------:R-:W-:Y:S01]  /*0180*/  BSSY.RECONVERGENT B1, `(.L_x_4) ;  /* 0x0000009000017945 */ /* 0x000fe20003800200 */
[----:B------:R-:W-:Y:S02]  /*0190*/  IMAD.MOV.U32 R2, RZ, RZ, R8 ;  /* 0x000000ffff027224 */ /* 0x000fe400078e0008 */
[----:B------:R-:W-:-:S07]  /*01a0*/  IMAD.MOV.U32 R3, RZ, RZ, R9 ;  /* 0x000000ffff037224 */ /* 0x000fce00078e0009 */
.L_x_5:
[----:B------:R-:W-:-:S05]  /*01b0*/  IADD3 R0, P0, PT, R2, 0x8, RZ ;  /* 0x0000000802007810 */ /* 0x000fca0007f1e0ff */
[----:B------:R-:W-:Y:S02]  /*01c0*/  IMAD.X R6, RZ, RZ, R3, P0 ;  /* 0x000000ffff067224 */ /* 0x000fe400000e0603 */
[----:B------:R-:W2:Y:S02]  /*01d0*/  LD.E.64 R2, desc[UR36][R2.64+0x8] ;  /* 0x0000082402027980 */ /* 0x000ea4000c101b00 */
[----:B--2---:R-:W-:-:S04]  /*01e0*/  ISETP.NE.U32.AND P0, PT, R2, RZ, PT ;  /* 0x000000ff0200720c */ /* 0x004fc80003f05070 */
[----:B------:R-:W-:-:S13]  /*01f0*/  ISETP.NE.AND.EX P0, PT, R3, RZ, PT, P0 ;  /* 0x000000ff0300720c */ /* 0x000fda0003f05300 */
[----:B------:R-:W-:Y:S05]  /*0200*/  @P0 BRA `(.L_x_5) ;  /* 0xfffffffc00e80947 */ /* 0x000fea000383ffff */
[----:B------:R-:W-:Y:S05]  /*0210*/  BSYNC.RECONVERGENT B1 ;  /* 0x0000000000017941 */ /* 0x000fea0003800200 */
.L_x_4:
[----:B------:R-:W-:Y:S02]  /*0220*/  IMAD.MOV.U32 R2, RZ, RZ, R0 ;  /* 0x000000ffff027224 */ /* 0x000fe400078e0000 */
[----:B------:R-:W-:-:S07]  /*0230*/  IMAD.MOV.U32 R3, RZ, RZ, R6 ;  /* 0x000000ffff037224 */ /* 0x000fce00078e0006 */
.L_x_3:
[----:B------:R-:W-:Y:S05]  /*0240*/  BSYNC.RECONVERGENT B0 ;  /* 0x0000000000007941 */ /* 0x000fea0003800200 */
.L_x_2:
[----:B------:R0:W-:Y:S02]  /*0250*/  ST.E.64 desc[UR36][R2.64], R4 ;  /* 0x0000000402007985 */ /* 0x0001e4000c101b24 */
.L_x_1:
[----:B------:R-:W-:Y:S01]  /*0260*/  MOV R0, 0x0 ;  /* 0x0000000000007802 */ /* 0x000fe20000000f00 */
[----:B01----:R-:W-:Y:S02]  /*0270*/  IMAD.MOV.U32 R4, RZ, RZ, 0x10 ;  /* 0x00000010ff047424 */ /* 0x003fe400078e00ff */
[----:B------:R-:W-:Y:S01]  /*0280*/  IMAD.MOV.U32 R5, RZ, RZ, RZ ;  /* 0x000000ffff057224 */ /* 0x000fe200078e00ff */
[----:B------:R0:W1:Y:S06]  /*0290*/  LDC.64 R2, c[0x4][R0] ;  /* 0x0100000000027b82 */ /* 0x00006c0000000a00 */
[----:B------:R-:W-:-:S07]  /*02a0*/  LEPC R20, `(.L_x_6) ;  /* 0x000000001014794e */ /* 0x000fce0000000000 */
[----:B01----:R-:W-:Y:S05]  /*02b0*/  CALL.ABS.NOINC R2 ;  /* 0x0000000002007343 */ /* 0x003fea0003c00000 */
.L_x_6:
        /* <DEDUP_REMOVED lines=8> */
[----:B------:R-:W-:Y:S05]  /*0340*/  @!P0 EXIT ;  /* 0x000000000000894d */ /* 0x000fea0003800000 */
        /* <DEDUP_REMOVED lines=10> */
.L_x_9:
[----:B------:R-:W-:-:S05]  /*03f0*/  IADD3 R0, P0, PT, R2, 0x8, RZ ;  /* 0x0000000802007810 */ /* 0x000fca0007f1e0ff */
[----:B------:R-:W-:Y:S02]  /*0400*/  IMAD.X R6, RZ, RZ, R3, P0 ;  /* 0x000000ffff067224 */ /* 0x000fe400000e0603 */
[----:B------:R-:W2:Y:S02]  /*0410*/  LD.E.64 R2, desc[UR36][R2.64+0x8] ;  /* 0x0000082402027980 */ /* 0x000ea4000c101b00 */
[----:B--2---:R-:W-:-:S04]  /*0420*/  ISETP.NE.U32.AND P0, PT, R2, RZ, PT ;  /* 0x000000ff0200720c */ /* 0x004fc80003f05070 */
[----:B------:R-:W-:-:S13]  /*0430*/  ISETP.NE.AND.EX P0, PT, R3, RZ, PT, P0 ;  /* 0x000000ff0300720c */ /* 0x000fda0003f05300 */
[----:B------:R-:W-:Y:S05]  /*0440*/  @P0 BRA `(.L_x_9) ;  /* 0xfffffffc00e80947 */ /* 0x000fea000383ffff */
[----:B------:R-:W-:Y:S05]  /*0450*/  BSYNC.RECONVERGENT B1 ;  /* 0x0000000000017941 */ /* 0x000fea0003800200 */
.L_x_8:
[----:B------:R-:W-:Y:S05]  /*0460*/  BSYNC.RECONVERGENT B0 ;  /* 0x0000000000007941 */ /* 0x000fea0003800200 */
.L_x_7:
[----:B------:R-:W-:Y:S02]  /*0470*/  IMAD.MOV.U32 R2, RZ, RZ, R0 ;  /* 0x000000ffff027224 */ /* 0x000fe400078e0000 */
[----:B------:R-:W-:-:S05]  /*0480*/  IMAD.MOV.U32 R3, RZ, RZ, R6 ;  /* 0x000000ffff037224 */ /* 0x000fca00078e0006 */
[----:B------:R-:W-:Y:S01]  /*0490*/  ST.E.64 desc[UR36][R2.64], R4 ;  /* 0x0000000402007985 */ /* 0x000fe2000c101b24 */
[----:B------:R-:W-:Y:S05]  /*04a0*/  EXIT ;  /* 0x000000000000794d */ /* 0x000fea0003800000 */
.L_x_10:
[----:B------:R-:W-:-:S00]  /*04b0*/  BRA `(.L_x_10) ;  /* 0xfffffffc00fc7947 */ /* 0x000fc0000383ffff */
[----:B------:R-:W-:-:S00]  /*04c0*/  NOP ;  /* 0x0000000000007918 */ /* 0x000fc00000000000 */
        /* <DEDUP_REMOVED lines=11> */
.L_x_11:


//--------------------- .nv.shared.reserved.0     --------------------------
	.section	.nv.shared.reserved.0,"aw",@nobits
	.weak		__nv_reservedSMEM_offset_0_alias
	.size		__nv_reservedSMEM_offset_0_alias, 0, 64
	.other		__nv_reservedSMEM_offset_0_alias,@"STO_CUDA_RESERVED_SHARED STV_DEFAULT"
__nv_reservedSMEM_offset_0_alias:
	.zero		0
	.zero		64


//--------------------- .nv.global                --------------------------
	.section	.nv.global,"aw",@nobits
	.align	8
.nv.global:
	.type		head,@object
	.size		head,(.L_0 - head)
	.other		head,@"STV_DEFAULT STO_CUDA_MANAGED"
head:
	.zero		8
.L_0:


//--------------------- .nv.constant0._Z9gpuInsertv --------------------------
	.section	.nv.constant0._Z9gpuInsertv,"a",@progbits
	.sectionflags	@""
	.align	4
.nv.constant0._Z9gpuInsertv:
	.zero		896


//--------------------- SYMBOLS --------------------------

	.type		.nv.reservedSmem.offset0,@object
	.size		.nv.reservedSmem.offset0,0x4
	.type		malloc,@function
